//
// Generated by NVIDIA NVVM Compiler
//
// Compiler Build ID: CL-36424714
// Cuda compilation tools, release 13.0, V13.0.88
// Based on NVVM 20.0.0
//

.version 9.0
.target sm_100
.address_size 64

	// .globl	_Z14convolution_1dPiS_i
.const .align 4 .b8 mask[28];

.visible .entry _Z14convolution_1dPiS_i(
	.param .u64 .ptr .align 1 _Z14convolution_1dPiS_i_param_0,
	.param .u64 .ptr .align 1 _Z14convolution_1dPiS_i_param_1,
	.param .u32 _Z14convolution_1dPiS_i_param_2
)
{
	.reg .pred 	%p<22>;
	.reg .b32 	%r<48>;
	.reg .b64 	%rd<21>;

	ld.param.u64 	%rd3, [_Z14convolution_1dPiS_i_param_0];
	ld.param.u64 	%rd2, [_Z14convolution_1dPiS_i_param_1];
	ld.param.u32 	%r21, [_Z14convolution_1dPiS_i_param_2];
	cvta.to.global.u64 	%rd1, %rd3;
	mov.u32 	%r23, %ctaid.x;
	mov.u32 	%r24, %ntid.x;
	mov.u32 	%r25, %tid.x;
	mad.lo.s32 	%r1, %r23, %r24, %r25;
	add.s32 	%r2, %r1, -3;
	setp.lt.s32 	%p1, %r1, 3;
	setp.ge.s32 	%p2, %r2, %r21;
	mov.b32 	%r42, 0;
	or.pred  	%p3, %p1, %p2;
	@%p3 bra 	$L__BB0_2;
	mul.wide.u32 	%rd4, %r2, 4;
	add.s64 	%rd5, %rd1, %rd4;
	ld.global.u32 	%r26, [%rd5];
	ld.const.u32 	%r27, [mask];
	mul.lo.s32 	%r42, %r27, %r26;
$L__BB0_2:
	add.s32 	%r5, %r1, -2;
	setp.lt.s32 	%p4, %r1, 2;
	setp.ge.s32 	%p5, %r5, %r21;
	or.pred  	%p6, %p4, %p5;
	@%p6 bra 	$L__BB0_4;
	mul.wide.u32 	%rd6, %r5, 4;
	add.s64 	%rd7, %rd1, %rd6;
	ld.global.u32 	%r28, [%rd7];
	ld.const.u32 	%r29, [mask+4];
	mad.lo.s32 	%r42, %r29, %r28, %r42;
$L__BB0_4:
	setp.lt.s32 	%p7, %r1, 1;
	setp.gt.s32 	%p8, %r1, %r21;
	or.pred  	%p9, %p7, %p8;
	@%p9 bra 	$L__BB0_6;
	add.s32 	%r30, %r1, -1;
	mul.wide.u32 	%rd8, %r30, 4;
	add.s64 	%rd9, %rd1, %rd8;
	ld.global.u32 	%r31, [%rd9];
	ld.const.u32 	%r32, [mask+8];
	mad.lo.s32 	%r42, %r32, %r31, %r42;
$L__BB0_6:
	setp.lt.s32 	%p10, %r1, 0;
	setp.ge.s32 	%p11, %r1, %r21;
	or.pred  	%p12, %p10, %p11;
	@%p12 bra 	$L__BB0_8;
	mul.wide.u32 	%rd10, %r1, 4;
	add.s64 	%rd11, %rd1, %rd10;
	ld.global.u32 	%r33, [%rd11];
	ld.const.u32 	%r34, [mask+12];
	mad.lo.s32 	%r42, %r34, %r33, %r42;
$L__BB0_8:
	add.s32 	%r12, %r1, 1;
	setp.lt.s32 	%p13, %r1, -1;
	setp.ge.s32 	%p14, %r12, %r21;
	or.pred  	%p15, %p13, %p14;
	@%p15 bra 	$L__BB0_10;
	mul.wide.u32 	%rd12, %r12, 4;
	add.s64 	%rd13, %rd1, %rd12;
	ld.global.u32 	%r35, [%rd13];
	ld.const.u32 	%r36, [mask+16];
	mad.lo.s32 	%r42, %r36, %r35, %r42;
$L__BB0_10:
	add.s32 	%r15, %r1, 2;
	setp.lt.s32 	%p16, %r1, -2;
	setp.ge.s32 	%p17, %r15, %r21;
	or.pred  	%p18, %p16, %p17;
	@%p18 bra 	$L__BB0_12;
	mul.wide.u32 	%rd14, %r15, 4;
	add.s64 	%rd15, %rd1, %rd14;
	ld.global.u32 	%r37, [%rd15];
	ld.const.u32 	%r38, [mask+20];
	mad.lo.s32 	%r42, %r38, %r37, %r42;
$L__BB0_12:
	add.s32 	%r18, %r1, 3;
	setp.lt.s32 	%p19, %r1, -3;
	setp.ge.s32 	%p20, %r18, %r21;
	or.pred  	%p21, %p19, %p20;
	@%p21 bra 	$L__BB0_14;
	mul.wide.u32 	%rd16, %r18, 4;
	add.s64 	%rd17, %rd1, %rd16;
	ld.global.u32 	%r39, [%rd17];
	ld.const.u32 	%r40, [mask+24];
	mad.lo.s32 	%r42, %r40, %r39, %r42;
$L__BB0_14:
	cvta.to.global.u64 	%rd18, %rd2;
	mul.wide.s32 	%rd19, %r1, 4;
	add.s64 	%rd20, %rd18, %rd19;
	st.global.u32 	[%rd20], %r42;
	ret;

}


// ===== COMPILED SASS (sm_100) =====

	.target	sm_100

	.elftype	@"ET_EXEC"


//--------------------- .note.nv.tkinfo           --------------------------
	.section	.note.nv.tkinfo,"",@"SHT_NOTE"
	.sectionflags	@"SHF_NOTE_NV_TKINFO"
	.tkinfo
        /*0018*/ 	.word	0x00000002
        /*0030*/ 	.string	""
        /*0030*/ 	.string	"ptxas"
        /*0030*/ 	.string	"Cuda compilation tools, release 13.0, V13.0.88"
        /*0030*/ 	.string	"Build cuda_13.0.r13.0/compiler.36424714_0"
        /*0030*/ 	.string	"-arch sm_100 -m 64 "



//--------------------- .note.nv.cuinfo           --------------------------
	.section	.note.nv.cuinfo,"",@"SHT_NOTE"
	.sectionflags	@"SHF_NOTE_NV_CUINFO"
        /*0018*/ 	.short	0x0002
        /*001a*/ 	.short	0x0064
        /*001c*/ 	.short	0x0082
	.zero		2


//--------------------- .nv.info                  --------------------------
	.section	.nv.info,"",@"SHT_CUDA_INFO"
	.align	4


	//----- nvinfo : EIATTR_REGCOUNT
	.align		4
        /*0000*/ 	.byte	0x04, 0x2f
        /*0002*/ 	.short	(.L_2 - .L_1)
	.align		4
.L_1:
        /*0004*/ 	.word	index@(_Z14convolution_1dPiS_i)
        /*0008*/ 	.word	0x0000001e


	//----- nvinfo : EIATTR_FRAME_SIZE
	.align		4
.L_2:
        /*000c*/ 	.byte	0x04, 0x11
        /*000e*/ 	.short	(.L_4 - .L_3)
	.align		4
.L_3:
        /*0010*/ 	.word	index@(_Z14convolution_1dPiS_i)
        /*0014*/ 	.word	0x00000000


	//----- nvinfo : EIATTR_MIN_STACK_SIZE
	.align		4
.L_4:
        /*0018*/ 	.byte	0x04, 0x12
        /*001a*/ 	.short	(.L_6 - .L_5)
	.align		4
.L_5:
        /*001c*/ 	.word	index@(_Z14convolution_1dPiS_i)
        /*0020*/ 	.word	0x00000000
.L_6:


//--------------------- .nv.compat                --------------------------
	.section	.nv.compat,"",@"SHT_CUDA_COMPAT_INFO"
	.align	4
        /*0000*/ 	.byte	0x02, 0x09, 0x00, 0x00, 0x02, 0x02, 0x01, 0x00, 0x02, 0x05, 0x05, 0x00, 0x03, 0x07, 0x01, 0x01
        /*0010*/ 	.byte	0x02, 0x03, 0x00, 0x00, 0x02, 0x06, 0x01, 0x00, 0x04, 0x0b, 0x08, 0x00, 0x09, 0x00, 0x00, 0x00
        /*0020*/ 	.byte	0x00, 0x00, 0x00, 0x00


//--------------------- .nv.info._Z14convolution_1dPiS_i --------------------------
	.section	.nv.info._Z14convolution_1dPiS_i,"",@"SHT_CUDA_INFO"
	.sectionflags	@""
	.align	4


	//----- nvinfo : EIATTR_CUDA_API_VERSION
	.align		4
        /*0000*/ 	.byte	0x04, 0x37
        /*0002*/ 	.short	(.L_8 - .L_7)
.L_7:
        /*0004*/ 	.word	0x00000082


	//----- nvinfo : EIATTR_KPARAM_INFO
	.align		4
.L_8:
        /*0008*/ 	.byte	0x04, 0x17
        /*000a*/ 	.short	(.L_10 - .L_9)
.L_9:
        /*000c*/ 	.word	0x00000000
        /*0010*/ 	.short	0x0002
        /*0012*/ 	.short	0x0010
        /*0014*/ 	.byte	0x00, 0xf0, 0x11, 0x00


	//----- nvinfo : EIATTR_KPARAM_INFO
	.align		4
.L_10:
        /*0018*/ 	.byte	0x04, 0x17
        /*001a*/ 	.short	(.L_12 - .L_11)
.L_11:
        /*001c*/ 	.word	0x00000000
        /*0020*/ 	.short	0x0001
        /*0022*/ 	.short	0x0008
        /*0024*/ 	.byte	0x00, 0xf5, 0x21, 0x00


	//----- nvinfo : EIATTR_KPARAM_INFO
	.align		4
.L_12:
        /*0028*/ 	.byte	0x04, 0x17
        /*002a*/ 	.short	(.L_14 - .L_13)
.L_13:
        /*002c*/ 	.word	0x00000000
        /*0030*/ 	.short	0x0000
        /*0032*/ 	.short	0x0000
        /*0034*/ 	.byte	0x00, 0xf5, 0x21, 0x00


	//----- nvinfo : EIATTR_SPARSE_MMA_MASK
	.align		4
.L_14:
        /*0038*/ 	.byte	0x03, 0x50
        /*003a*/ 	.short	0x0000


	//----- nvinfo : EIATTR_MAXREG_COUNT
	.align		4
        /*003c*/ 	.byte	0x03, 0x1b
        /*003e*/ 	.short	0x00ff


	//----- nvinfo : EIATTR_MERCURY_ISA_VERSION
	.align		4
        /*0040*/ 	.byte	0x03, 0x5f
        /*0042*/ 	.short	0x0101


	//----- nvinfo : EIATTR_VRC_CTA_INIT_COUNT
	.align		4
        /*0044*/ 	.byte	0x02, 0x4a
	.zero		1
	.zero		1


	//----- nvinfo : EIATTR_EXIT_INSTR_OFFSETS
	.align		4
        /*0048*/ 	.byte	0x04, 0x1c
        /*004a*/ 	.short	(.L_16 - .L_15)


	//   ....[0]....
.L_15:
        /*004c*/ 	.word	0x00000420


	//----- nvinfo : EIATTR_CBANK_PARAM_SIZE
	.align		4
.L_16:
        /*0050*/ 	.byte	0x03, 0x19
        /*0052*/ 	.short	0x0014


	//----- nvinfo : EIATTR_PARAM_CBANK
	.align		4
        /*0054*/ 	.byte	0x04, 0x0a
        /*0056*/ 	.short	(.L_18 - .L_17)
	.align		4
.L_17:
        /*0058*/ 	.word	index@(.nv.constant0._Z14convolution_1dPiS_i)
        /*005c*/ 	.short	0x0380
        /*005e*/ 	.short	0x0014


	//----- nvinfo : EIATTR_SW_WAR
	.align		4
.L_18:
        /*0060*/ 	.byte	0x04, 0x36
        /*0062*/ 	.short	(.L_20 - .L_19)
.L_19:
        /*0064*/ 	.word	0x00000008
.L_20:


//--------------------- .nv.callgraph             --------------------------
	.section	.nv.callgraph,"",@"SHT_CUDA_CALLGRAPH"
	.align	4
	.sectionentsize	8
	.align		4
        /*0000*/ 	.word	0x00000000
	.align		4
        /*0004*/ 	.word	0xffffffff
	.align		4
        /*0008*/ 	.word	0x00000000
	.align		4
        /*000c*/ 	.word	0xfffffffe
	.align		4
        /*0010*/ 	.word	0x00000000
	.align		4
        /*0014*/ 	.word	0xfffffffd
	.align		4
        /*0018*/ 	.word	0x00000000
	.align		4
        /*001c*/ 	.word	0xfffffffc


//--------------------- .nv.constant3             --------------------------
	.section	.nv.constant3,"a",@progbits
	.align	4
.nv.constant3:
	.type		mask,@object
	.size		mask,(.L_0 - mask)
mask:
	.zero		28
.L_0:


//--------------------- .text._Z14convolution_1dPiS_i --------------------------
	.section	.text._Z14convolution_1dPiS_i,"ax",@progbits
	.align	128
        .global         _Z14convolution_1dPiS_i
        .type           _Z14convolution_1dPiS_i,@function
        .size           _Z14convolution_1dPiS_i,(.L_x_1 - _Z14convolution_1dPiS_i)
        .other          _Z14convolution_1dPiS_i,@"STO_CUDA_ENTRY STV_DEFAULT"
_Z14convolution_1dPiS_i:
.text._Z14convolution_1dPiS_i:
[----:B------:R-:W-:Y:S01]  /*0000*/  LDC R1, c[0x0][0x37c] ;  /* 0x0000df00ff017b82 */ /* 0x000fe20000000800 */
[----:B------:R-:W0:Y:S07]  /*0010*/  S2R R0, SR_TID.X ;  /* 0x0000000000007919 */ /* 0x000e2e0000002100 */
[----:B------:R-:W0:Y:S01]  /*0020*/  S2UR UR4, SR_CTAID.X ;  /* 0x00000000000479c3 */ /* 0x000e220000002500 */
[----:B------:R-:W1:Y:S07]  /*0030*/  LDCU UR6, c[0x0][0x390] ;  /* 0x00007200ff0677ac */ /* 0x000e6e0008000800 */
[----:B------:R-:W0:Y:S02]  /*0040*/  LDC R11, c[0x0][0x360] ;  /* 0x0000d800ff0b7b82 */ /* 0x000e240000000800 */
[----:B0-----:R-:W-:Y:S01]  /*0050*/  IMAD R11, R11, UR4, R0 ;  /* 0x000000040b0b7c24 */ /* 0x001fe2000f8e0200 */
[----:B------:R-:W0:Y:S03]  /*0060*/  LDCU.64 UR4, c[0x0][0x358] ;  /* 0x00006b00ff0477ac */ /* 0x000e260008000a00 */
[C---:B------:R-:W-:Y:S01]  /*0070*/  VIADD R17, R11.reuse, 0x1 ;  /* 0x000000010b117836 */ /* 0x040fe20000000000 */
[C---:B------:R-:W-:Y:S01]  /*0080*/  IADD3 R5, PT, PT, R11.reuse, -0x3, RZ ;  /* 0xfffffffd0b057810 */ /* 0x040fe20007ffe0ff */
[C---:B------:R-:W-:Y:S01]  /*0090*/  VIADD R13, R11.reuse, 0x3 ;  /* 0x000000030b0d7836 */ /* 0x040fe20000000000 */
[----:B------:R-:W-:-:S02]  /*00a0*/  IADD3 R25, PT, PT, R11, -0x2, RZ ;  /* 0xfffffffe0b197810 */ /* 0x000fc40007ffe0ff */
[----:B-1----:R-:W-:Y:S02]  /*00b0*/  ISETP.GE.AND P0, PT, R5, UR6, PT ;  /* 0x0000000605007c0c */ /* 0x002fe4000bf06270 */
[----:B------:R-:W-:Y:S02]  /*00c0*/  ISETP.GE.AND P4, PT, R25, UR6, PT ;  /* 0x0000000619007c0c */ /* 0x000fe4000bf86270 */
[C---:B------:R-:W-:Y:S02]  /*00d0*/  ISETP.LT.OR P0, PT, R11.reuse, 0x3, P0 ;  /* 0x000000030b00780c */ /* 0x040fe40000701670 */
[C---:B------:R-:W-:Y:S02]  /*00e0*/  ISETP.GT.AND P3, PT, R11.reuse, UR6, PT ;  /* 0x000000060b007c0c */ /* 0x040fe4000bf64270 */
[C---:B------:R-:W-:Y:S02]  /*00f0*/  ISETP.LT.OR P4, PT, R11.reuse, 0x2, P4 ;  /* 0x000000020b00780c */ /* 0x040fe40002781670 */
[----:B------:R-:W-:-:S02]  /*0100*/  ISETP.GE.AND P2, PT, R11, UR6, PT ;  /* 0x000000060b007c0c */ /* 0x000fc4000bf46270 */
[C---:B------:R-:W-:Y:S02]  /*0110*/  ISETP.LT.OR P3, PT, R11.reuse, 0x1, P3 ;  /* 0x000000010b00780c */ /* 0x040fe40001f61670 */
[----:B------:R-:W-:Y:S02]  /*0120*/  IADD3 R15, PT, PT, R11, 0x2, RZ ;  /* 0x000000020b0f7810 */ /* 0x000fe40007ffe0ff */
[----:B------:R-:W-:Y:S01]  /*0130*/  ISETP.GE.AND P1, PT, R17, UR6, PT ;  /* 0x0000000611007c0c */ /* 0x000fe2000bf26270 */
[----:B------:R-:W1:Y:S01]  /*0140*/  @!P0 LDC.64 R22, c[0x0][0x380] ;  /* 0x0000e000ff168b82 */ /* 0x000e620000000a00 */
[----:B------:R-:W-:Y:S02]  /*0150*/  ISETP.LT.OR P2, PT, R11, RZ, P2 ;  /* 0x000000ff0b00720c */ /* 0x000fe40001741670 */
[----:B------:R-:W-:Y:S02]  /*0160*/  ISETP.GE.AND P6, PT, R15, UR6, PT ;  /* 0x000000060f007c0c */ /* 0x000fe4000bfc6270 */
[----:B------:R-:W-:-:S02]  /*0170*/  ISETP.LT.OR P1, PT, R11, -0x1, P1 ;  /* 0xffffffff0b00780c */ /* 0x000fc40000f21670 */
[----:B------:R-:W-:Y:S01]  /*0180*/  ISETP.GE.AND P5, PT, R13, UR6, PT ;  /* 0x000000060d007c0c */ /* 0x000fe2000bfa6270 */
[----:B------:R-:W2:Y:S01]  /*0190*/  @!P4 LDC.64 R20, c[0x0][0x380] ;  /* 0x0000e000ff14cb82 */ /* 0x000ea20000000a00 */
[C---:B------:R-:W-:Y:S02]  /*01a0*/  ISETP.LT.OR P6, PT, R11.reuse, -0x2, P6 ;  /* 0xfffffffe0b00780c */ /* 0x040fe400037c1670 */
[----:B------:R-:W-:-:S05]  /*01b0*/  ISETP.LT.OR P5, PT, R11, -0x3, P5 ;  /* 0xfffffffd0b00780c */ /* 0x000fca0002fa1670 */
[----:B------:R-:W3:Y:S08]  /*01c0*/  @!P3 LDC.64 R18, c[0x0][0x380] ;  /* 0x0000e000ff12bb82 */ /* 0x000ef00000000a00 */
[----:B------:R-:W4:Y:S01]  /*01d0*/  @!P2 LDC.64 R8, c[0x0][0x380] ;  /* 0x0000e000ff08ab82 */ /* 0x000f220000000a00 */
[----:B-1----:R-:W-:Y:S01]  /*01e0*/  @!P0 IMAD.WIDE.U32 R22, R5, 0x4, R22 ;  /* 0x0000000405168825 */ /* 0x002fe200078e0016 */
[----:B------:R-:W-:-:S04]  /*01f0*/  @!P3 IADD3 R27, PT, PT, R11, -0x1, RZ ;  /* 0xffffffff0b1bb810 */ /* 0x000fc80007ffe0ff */
[----:B0-----:R-:W5:Y:S02]  /*0200*/  @!P0 LDG.E R0, desc[UR4][R22.64] ;  /* 0x0000000416008981 */ /* 0x001f64000c1e1900 */
[----:B------:R-:W0:Y:S08]  /*0210*/  @!P1 LDC.64 R6, c[0x0][0x380] ;  /* 0x0000e000ff069b82 */ /* 0x000e300000000a00 */
[----:B------:R-:W1:Y:S01]  /*0220*/  @!P6 LDC.64 R2, c[0x0][0x380] ;  /* 0x0000e000ff02eb82 */ /* 0x000e620000000a00 */
[----:B--2---:R-:W-:-:S07]  /*0230*/  @!P4 IMAD.WIDE.U32 R20, R25, 0x4, R20 ;  /* 0x000000041914c825 */ /* 0x004fce00078e0014 */
[----:B------:R-:W2:Y:S01]  /*0240*/  @!P5 LDC.64 R4, c[0x0][0x380] ;  /* 0x0000e000ff04db82 */ /* 0x000ea20000000a00 */
[----:B---3--:R-:W-:Y:S01]  /*0250*/  @!P3 IMAD.WIDE.U32 R18, R27, 0x4, R18 ;  /* 0x000000041b12b825 */ /* 0x008fe200078e0012 */
[----:B------:R-:W3:Y:S03]  /*0260*/  @!P4 LDG.E R10, desc[UR4][R20.64] ;  /* 0x00000004140ac981 */ /* 0x000ee6000c1e1900 */
[----:B----4-:R-:W-:Y:S02]  /*0270*/  @!P2 IMAD.WIDE.U32 R24, R11, 0x4, R8 ;  /* 0x000000040b18a825 */ /* 0x010fe400078e0008 */
[----:B------:R4:W3:Y:S01]  /*0280*/  @!P3 LDG.E R8, desc[UR4][R18.64] ;  /* 0x000000041208b981 */ /* 0x0008e2000c1e1900 */
[----:B------:R-:W3:Y:S01]  /*0290*/  @!P4 LDC R9, c[0x3][0x4] ;  /* 0x00c00100ff09cb82 */ /* 0x000ee20000000800 */
[----:B0-----:R-:W-:Y:S02]  /*02a0*/  @!P1 IMAD.WIDE.U32 R16, R17, 0x4, R6 ;  /* 0x0000000411109825 */ /* 0x001fe400078e0006 */
[----:B------:R-:W3:Y:S04]  /*02b0*/  @!P2 LDG.E R6, desc[UR4][R24.64] ;  /* 0x000000041806a981 */ /* 0x000ee8000c1e1900 */
[----:B------:R-:W3:Y:S01]  /*02c0*/  @!P1 LDG.E R16, desc[UR4][R16.64] ;  /* 0x0000000410109981 */ /* 0x000ee2000c1e1900 */
[----:B-1----:R-:W-:Y:S01]  /*02d0*/  @!P6 IMAD.WIDE.U32 R14, R15, 0x4, R2 ;  /* 0x000000040f0ee825 */ /* 0x002fe200078e0002 */
[----:B------:R-:W0:Y:S05]  /*02e0*/  @!P3 LDC R12, c[0x3][0x8] ;  /* 0x00c00200ff0cbb82 */ /* 0x000e2a0000000800 */
[----:B------:R-:W3:Y:S01]  /*02f0*/  @!P6 LDG.E R14, desc[UR4][R14.64] ;  /* 0x000000040e0ee981 */ /* 0x000ee2000c1e1900 */
[----:B--2---:R-:W-:-:S02]  /*0300*/  @!P5 IMAD.WIDE.U32 R4, R13, 0x4, R4 ;  /* 0x000000040d04d825 */ /* 0x004fc400078e0004 */
[----:B------:R-:W5:Y:S04]  /*0310*/  @!P0 LDC R3, c[0x3][RZ] ;  /* 0x00c00000ff038b82 */ /* 0x000f680000000800 */
[----:B------:R-:W2:Y:S04]  /*0320*/  @!P5 LDG.E R4, desc[UR4][R4.64] ;  /* 0x000000040404d981 */ /* 0x000ea8000c1e1900 */
[----:B------:R-:W1:Y:S01]  /*0330*/  @!P2 LDC R13, c[0x3][0xc] ;  /* 0x00c00300ff0dab82 */ /* 0x000e620000000800 */
[----:B------:R-:W-:-:S07]  /*0340*/  HFMA2 R7, -RZ, RZ, 0, 0 ;  /* 0x00000000ff077431 */ /* 0x000fce00000001ff */
[----:B----4-:R-:W4:Y:S08]  /*0350*/  @!P1 LDC R18, c[0x3][0x10] ;  /* 0x00c00400ff129b82 */ /* 0x010f300000000800 */
[----:B------:R-:W4:Y:S01]  /*0360*/  @!P6 LDC R19, c[0x3][0x14] ;  /* 0x00c00500ff13eb82 */ /* 0x000f220000000800 */
[----:B-----5:R-:W-:-:S07]  /*0370*/  @!P0 IMAD R7, R0, R3, RZ ;  /* 0x0000000300078224 */ /* 0x020fce00078e02ff */
[----:B------:R-:W5:Y:S08]  /*0380*/  LDC.64 R2, c[0x0][0x388] ;  /* 0x0000e200ff027b82 */ /* 0x000f700000000a00 */
[----:B------:R-:W2:Y:S01]  /*0390*/  @!P5 LDC R0, c[0x3][0x18] ;  /* 0x00c00600ff00db82 */ /* 0x000ea20000000800 */
[----:B---3--:R-:W-:-:S04]  /*03a0*/  @!P4 IMAD R7, R10, R9, R7 ;  /* 0x000000090a07c224 */ /* 0x008fc800078e0207 */
[----:B0-----:R-:W-:-:S04]  /*03b0*/  @!P3 IMAD R7, R8, R12, R7 ;  /* 0x0000000c0807b224 */ /* 0x001fc800078e0207 */
[----:B-1----:R-:W-:-:S04]  /*03c0*/  @!P2 IMAD R7, R6, R13, R7 ;  /* 0x0000000d0607a224 */ /* 0x002fc800078e0207 */
[----:B----4-:R-:W-:Y:S02]  /*03d0*/  @!P1 IMAD R7, R16, R18, R7 ;  /* 0x0000001210079224 */ /* 0x010fe400078e0207 */
[----:B-----5:R-:W-:-:S04]  /*03e0*/  IMAD.WIDE R2, R11, 0x4, R2 ;  /* 0x000000040b027825 */ /* 0x020fc800078e0202 */
[----:B------:R-:W-:-:S04]  /*03f0*/  @!P6 IMAD R7, R14, R19, R7 ;  /* 0x000000130e07e224 */ /* 0x000fc800078e0207 */
[----:B--2---:R-:W-:-:S05]  /*0400*/  @!P5 IMAD R7, R4, R0, R7 ;  /* 0x000000000407d224 */ /* 0x004fca00078e0207 */
[----:B------:R-:W-:Y:S01]  /*0410*/  STG.E desc[UR4][R2.64], R7 ;  /* 0x0000000702007986 */ /* 0x000fe2000c101904 */
[----:B------:R-:W-:Y:S05]  /*0420*/  EXIT ;  /* 0x000000000000794d */ /* 0x000fea0003800000 */
.L_x_0:
[----:B------:R-:W-:-:S00]  /*0430*/  BRA `(.L_x_0) ;  /* 0xfffffffc00fc7947 */ /* 0x000fc0000383ffff */
[----:B------:R-:W-:-:S00]  /*0440*/  NOP ;  /* 0x0000000000007918 */ /* 0x000fc00000000000 */
        /* <DEDUP_REMOVED lines=11> */
.L_x_1:


//--------------------- .nv.shared.reserved.0     --------------------------
	.section	.nv.shared.reserved.0,"aw",@nobits
	.weak		__nv_reservedSMEM_offset_0_alias
	.size		__nv_reservedSMEM_offset_0_alias, 0, 64
	.other		__nv_reservedSMEM_offset_0_alias,@"STO_CUDA_RESERVED_SHARED STV_DEFAULT"
__nv_reservedSMEM_offset_0_alias:
	.zero		0
	.zero		64


//--------------------- .nv.constant0._Z14convolution_1dPiS_i --------------------------
	.section	.nv.constant0._Z14convolution_1dPiS_i,"a",@progbits
	.sectionflags	@""
	.align	4
.nv.constant0._Z14convolution_1dPiS_i:
	.zero		916


//--------------------- SYMBOLS --------------------------

	.type		.nv.reservedSmem.offset0,@object
	.size		.nv.reservedSmem.offset0,0x4
